	.headerflags	@"EF_CUDA_TEXMODE_UNIFIED EF_CUDA_64BIT_ADDRESS EF_CUDA_ACCELERATORS EF_CUDA_SM90 EF_CUDA_VIRTUAL_SM(EF_CUDA_SM90)"
	.elftype	@"ET_EXEC"


//--------------------- .nv.info                  --------------------------
	.section	.nv.info,"",@"SHT_CUDA_INFO"
	.align	4


	//----- nvinfo : EIATTR_REGCOUNT
	.align		4
        /*0000*/ 	.byte	0x04, 0x2f
        /*0002*/ 	.short	(.L_1 - .L_0)
	.align		4
.L_0:
        /*0004*/ 	.word	index@(triton_poi_fused_add_convolution_relu_20)
        /*0008*/ 	.word	0x00000011


	//----- nvinfo : EIATTR_MIN_STACK_SIZE
	.align		4
.L_1:
        /*000c*/ 	.byte	0x04, 0x12
        /*000e*/ 	.short	(.L_3 - .L_2)
	.align		4
.L_2:
        /*0010*/ 	.word	index@(triton_poi_fused_add_convolution_relu_20)
        /*0014*/ 	.word	0x00000000


	//----- nvinfo : EIATTR_FRAME_SIZE
	.align		4
.L_3:
        /*0018*/ 	.byte	0x04, 0x11
        /*001a*/ 	.short	(.L_5 - .L_4)
	.align		4
.L_4:
        /*001c*/ 	.word	index@(triton_poi_fused_add_convolution_relu_20)
        /*0020*/ 	.word	0x00000000


	//----- nvinfo : EIATTR_MIN_STACK_SIZE
	.align		4
.L_5:
        /*0024*/ 	.byte	0x04, 0x12
        /*0026*/ 	.short	(.L_7 - .L_6)
	.align		4
.L_6:
        /*0028*/ 	.word	index@(triton_poi_fused_add_convolution_relu_20)
        /*002c*/ 	.word	0x00000000
.L_7:


//--------------------- .nv.info.triton_poi_fused_add_convolution_relu_20 --------------------------
	.section	.nv.info.triton_poi_fused_add_convolution_relu_20,"",@"SHT_CUDA_INFO"
	.sectionflags	@""
	.align	4


	//----- nvinfo : EIATTR_CUDA_API_VERSION
	.align		4
        /*0000*/ 	.byte	0x04, 0x37
        /*0002*/ 	.short	(.L_9 - .L_8)
.L_8:
        /*0004*/ 	.word	0x0000007c


	//----- nvinfo : EIATTR_KPARAM_INFO
	.align		4
.L_9:
        /*0008*/ 	.byte	0x04, 0x17
        /*000a*/ 	.short	(.L_11 - .L_10)
.L_10:
        /*000c*/ 	.word	0x00000000
        /*0010*/ 	.short	0x0005
        /*0012*/ 	.short	0x0028
        /*0014*/ 	.byte	0x00, 0xf0, 0x11, 0x00


	//----- nvinfo : EIATTR_KPARAM_INFO
	.align		4
.L_11:
        /*0018*/ 	.byte	0x04, 0x17
        /*001a*/ 	.short	(.L_13 - .L_12)
.L_12:
        /*001c*/ 	.word	0x00000000
        /*0020*/ 	.short	0x0004
        /*0022*/ 	.short	0x0020
        /*0024*/ 	.byte	0x00, 0xf4, 0x21, 0x00


	//----- nvinfo : EIATTR_KPARAM_INFO
	.align		4
.L_13:
        /*0028*/ 	.byte	0x04, 0x17
        /*002a*/ 	.short	(.L_15 - .L_14)
.L_14:
        /*002c*/ 	.word	0x00000000
        /*0030*/ 	.short	0x0003
        /*0032*/ 	.short	0x0018
        /*0034*/ 	.byte	0x00, 0xf4, 0x21, 0x00


	//----- nvinfo : EIATTR_KPARAM_INFO
	.align		4
.L_15:
        /*0038*/ 	.byte	0x04, 0x17
        /*003a*/ 	.short	(.L_17 - .L_16)
.L_16:
        /*003c*/ 	.word	0x00000000
        /*0040*/ 	.short	0x0002
        /*0042*/ 	.short	0x0010
        /*0044*/ 	.byte	0x00, 0xf4, 0x21, 0x00


	//----- nvinfo : EIATTR_KPARAM_INFO
	.align		4
.L_17:
        /*0048*/ 	.byte	0x04, 0x17
        /*004a*/ 	.short	(.L_19 - .L_18)
.L_18:
        /*004c*/ 	.word	0x00000000
        /*0050*/ 	.short	0x0001
        /*0052*/ 	.short	0x0008
        /*0054*/ 	.byte	0x00, 0xf4, 0x21, 0x00


	//----- nvinfo : EIATTR_KPARAM_INFO
	.align		4
.L_19:
        /*0058*/ 	.byte	0x04, 0x17
        /*005a*/ 	.short	(.L_21 - .L_20)
.L_20:
        /*005c*/ 	.word	0x00000000
        /*0060*/ 	.short	0x0000
        /*0062*/ 	.short	0x0000
        /*0064*/ 	.byte	0x00, 0xf4, 0x21, 0x00


	//----- nvinfo : EIATTR_SPARSE_MMA_MASK
	.align		4
.L_21:
        /*0068*/ 	.byte	0x03, 0x50
        /*006a*/ 	.short	0x0000


	//----- nvinfo : EIATTR_MAXREG_COUNT
	.align		4
        /*006c*/ 	.byte	0x03, 0x1b
        /*006e*/ 	.short	0x00ff


	//----- nvinfo : EIATTR_EXIT_INSTR_OFFSETS
	.align		4
        /*0070*/ 	.byte	0x04, 0x1c
        /*0072*/ 	.short	(.L_23 - .L_22)


	//   ....[0]....
.L_22:
        /*0074*/ 	.word	0x00000270


	//----- nvinfo : EIATTR_REQNTID
	.align		4
.L_23:
        /*0078*/ 	.byte	0x04, 0x10
        /*007a*/ 	.short	(.L_25 - .L_24)
.L_24:
        /*007c*/ 	.word	0x00000080
        /*0080*/ 	.word	0x00000001
        /*0084*/ 	.word	0x00000001


	//----- nvinfo : EIATTR_CBANK_PARAM_SIZE
	.align		4
.L_25:
        /*0088*/ 	.byte	0x03, 0x19
        /*008a*/ 	.short	0x002c


	//----- nvinfo : EIATTR_PARAM_CBANK
	.align		4
        /*008c*/ 	.byte	0x04, 0x0a
        /*008e*/ 	.short	(.L_27 - .L_26)
	.align		4
.L_26:
        /*0090*/ 	.word	index@(.nv.constant0.triton_poi_fused_add_convolution_relu_20)
        /*0094*/ 	.short	0x0210
        /*0096*/ 	.short	0x002c


	//----- nvinfo : EIATTR_SW_WAR
	.align		4
.L_27:
        /*0098*/ 	.byte	0x04, 0x36
        /*009a*/ 	.short	(.L_29 - .L_28)
.L_28:
        /*009c*/ 	.word	0x00000008
.L_29:


//--------------------- .nv.callgraph             --------------------------
	.section	.nv.callgraph,"",@"SHT_CUDA_CALLGRAPH"
	.align	4
	.sectionentsize	8
	.align		4
        /*0000*/ 	.word	0x00000000
	.align		4
        /*0004*/ 	.word	0xffffffff
	.align		4
        /*0008*/ 	.word	0x00000000
	.align		4
        /*000c*/ 	.word	0xfffffffe
	.align		4
        /*0010*/ 	.word	0x00000000
	.align		4
        /*0014*/ 	.word	0xfffffffd
	.align		4
        /*0018*/ 	.word	0x00000000
	.align		4
        /*001c*/ 	.word	0xfffffffc


//--------------------- .text.triton_poi_fused_add_convolution_relu_20 --------------------------
	.section	.text.triton_poi_fused_add_convolution_relu_20,"ax",@progbits
	.align	128
        .global         triton_poi_fused_add_convolution_relu_20
        .type           triton_poi_fused_add_convolution_relu_20,@function
        .size           triton_poi_fused_add_convolution_relu_20,(.L_x_1 - triton_poi_fused_add_convolution_relu_20)
        .other          triton_poi_fused_add_convolution_relu_20,@"STO_CUDA_ENTRY STV_DEFAULT"
triton_poi_fused_add_convolution_relu_20:
.text.triton_poi_fused_add_convolution_relu_20:
[----:B------:R-:W-:Y:S01]  /*0000*/  LDC R1, c[0x0][0x28] ;  /* 0x00000a00ff017b82 */ /* 0x000fe20000000800 */
[----:B------:R-:W1:Y:S07]  /*0010*/  S2R R0, SR_TID.X ;  /* 0x0000000000007919 */ /* 0x000e6e0000002100 */
[----:B------:R-:W2:Y:S01]  /*0020*/  LDC.64 R4, c[0x0][0x218] ;  /* 0x00008600ff047b82 */ /* 0x000ea20000000a00 */
[----:B------:R-:W-:Y:S01]  /*0030*/  ULDC.64 UR4, c[0x0][0x208] ;  /* 0x0000820000047ab9 */ /* 0x000fe20000000a00 */
[----:B------:R-:W3:Y:S06]  /*0040*/  S2R R7, SR_CTAID.X ;  /* 0x0000000000077919 */ /* 0x000eec0000002500 */
[----:B------:R-:W4:Y:S08]  /*0050*/  LDC.64 R8, c[0x0][0x220] ;  /* 0x00008800ff087b82 */ /* 0x000f300000000a00 */
[----:B------:R-:W5:Y:S01]  /*0060*/  LDC.64 R10, c[0x0][0x210] ;  /* 0x00008400ff0a7b82 */ /* 0x000f620000000a00 */
[----:B-1----:R-:W-:Y:S01]  /*0070*/  IMAD.SHL.U32 R0, R0, 0x2, RZ ;  /* 0x0000000200007824 */ /* 0x002fe200078e00ff */
[----:B---3--:R-:W-:-:S04]  /*0080*/  SHF.R.S32.HI R3, RZ, 0x17, R7 ;  /* 0x00000017ff037819 */ /* 0x008fc80000011407 */
[----:B------:R-:W-:Y:S02]  /*0090*/  LOP3.LUT R0, R0, 0xfe, RZ, 0xc0, !PT ;  /* 0x000000fe00007812 */ /* 0x000fe400078ec0ff */
[----:B------:R-:W-:Y:S02]  /*00a0*/  SGXT R3, R3, 0x1 ;  /* 0x000000010303781a */ /* 0x000fe40000000200 */
[----:B------:R-:W-:-:S04]  /*00b0*/  LEA R0, R7, R0, 0x8 ;  /* 0x0000000007007211 */ /* 0x000fc800078e40ff */
[----:B------:R-:W-:-:S04]  /*00c0*/  LEA.HI R3, R3, R0, RZ, 0x4 ;  /* 0x0000000003037211 */ /* 0x000fc800078f20ff */
[--C-:B------:R-:W-:Y:S02]  /*00d0*/  SHF.R.S32.HI R7, RZ, 0x4, R3.reuse ;  /* 0x00000004ff077819 */ /* 0x100fe40000011403 */
[----:B------:R-:W-:Y:S02]  /*00e0*/  SHF.R.S32.HI R6, RZ, 0x1f, R3 ;  /* 0x0000001fff067819 */ /* 0x000fe40000011403 */
[----:B------:R-:W1:Y:S02]  /*00f0*/  LDC.64 R2, c[0x0][0x228] ;  /* 0x00008a00ff027b82 */ /* 0x000e640000000a00 */
[----:B------:R-:W-:-:S04]  /*0100*/  LEA.HI R6, R6, R7, RZ, 0x8 ;  /* 0x0000000706067211 */ /* 0x000fc800078f40ff */
[----:B------:R-:W-:-:S05]  /*0110*/  LOP3.LUT R6, R6, 0xffffff00, RZ, 0xc0, !PT ;  /* 0xffffff0006067812 */ /* 0x000fca00078ec0ff */
[C---:B------:R-:W-:Y:S02]  /*0120*/  IMAD.IADD R13, R7.reuse, 0x1, -R6 ;  /* 0x00000001070d7824 */ /* 0x040fe400078e0a06 */
[----:B--2---:R-:W-:-:S04]  /*0130*/  IMAD.WIDE R6, R7, 0x4, R4 ;  /* 0x0000000407067825 */ /* 0x004fc800078e0204 */
[----:B----4-:R-:W-:Y:S02]  /*0140*/  IMAD.WIDE R8, R13, 0x4, R8 ;  /* 0x000000040d087825 */ /* 0x010fe400078e0208 */
[----:B------:R-:W2:Y:S02]  /*0150*/  LDG.E.EL R6, desc[UR4][R6.64] ;  /* 0x0000000406067981 */ /* 0x000ea4000c2e1900 */
[C---:B-----5:R-:W-:Y:S02]  /*0160*/  IMAD.WIDE R4, R0.reuse, 0x4, R10 ;  /* 0x0000000400047825 */ /* 0x060fe400078e020a */
[----:B------:R-:W2:Y:S01]  /*0170*/  LDG.E.EL R9, desc[UR4][R8.64] ;  /* 0x0000000408097981 */ /* 0x000ea2000c2e1900 */
[----:B------:R-:W3:Y:S01]  /*0180*/  LDC.64 R10, c[0x0][0x230] ;  /* 0x00008c00ff0a7b82 */ /* 0x000ee20000000a00 */
[----:B-1----:R-:W-:Y:S02]  /*0190*/  IMAD.WIDE R2, R0, 0x4, R2 ;  /* 0x0000000400027825 */ /* 0x002fe400078e0202 */
[----:B------:R-:W4:Y:S04]  /*01a0*/  LDG.E.64 R4, desc[UR4][R4.64] ;  /* 0x0000000404047981 */ /* 0x000f28000c1e1b00 */
[----:B------:R-:W5:Y:S01]  /*01b0*/  LDG.E.64 R2, desc[UR4][R2.64] ;  /* 0x0000000402027981 */ /* 0x000f62000c1e1b00 */
[----:B--2---:R-:W-:Y:S01]  /*01c0*/  FADD R12, R6, R9 ;  /* 0x00000009060c7221 */ /* 0x004fe20000000000 */
[----:B---3--:R-:W-:-:S04]  /*01d0*/  IMAD.WIDE R6, R0, 0x4, R10 ;  /* 0x0000000400067825 */ /* 0x008fc800078e020a */
[--C-:B----4-:R-:W-:Y:S01]  /*01e0*/  FADD R13, R4, R12.reuse ;  /* 0x0000000c040d7221 */ /* 0x110fe20000000000 */
[----:B------:R-:W-:-:S04]  /*01f0*/  FADD R12, R5, R12 ;  /* 0x0000000c050c7221 */ /* 0x000fc80000000000 */
[----:B-----5:R-:W-:Y:S01]  /*0200*/  FSETP.GEU.AND P0, PT, R13, -R2, PT ;  /* 0x800000020d00720b */ /* 0x020fe20003f0e000 */
[----:B------:R-:W-:Y:S01]  /*0210*/  FADD R13, R2, R13 ;  /* 0x0000000d020d7221 */ /* 0x000fe20000000000 */
[----:B------:R-:W-:Y:S01]  /*0220*/  FADD R14, R3, R12 ;  /* 0x0000000c030e7221 */ /* 0x000fe20000000000 */
[----:B------:R-:W-:-:S03]  /*0230*/  FSETP.GEU.AND P1, PT, R12, -R3, PT ;  /* 0x800000030c00720b */ /* 0x000fc60003f2e000 */
[----:B------:R-:W-:Y:S02]  /*0240*/  FSEL R4, R13, RZ, P0 ;  /* 0x000000ff0d047208 */ /* 0x000fe40000000000 */
[----:B------:R-:W-:-:S05]  /*0250*/  FSEL R5, R14, RZ, P1 ;  /* 0x000000ff0e057208 */ /* 0x000fca0000800000 */
[----:B------:R-:W-:Y:S01]  /*0260*/  STG.E.64 desc[UR4][R6.64], R4 ;  /* 0x0000000406007986 */ /* 0x000fe2000c101b04 */
[----:B------:R-:W-:Y:S05]  /*0270*/  EXIT ;  /* 0x000000000000794d */ /* 0x000fea0003800000 */
.L_x_0:
[----:B------:R-:W-:-:S00]  /*0280*/  BRA `(.L_x_0) ;  /* 0xfffffffc00fc7947 */ /* 0x000fc0000383ffff */
[----:B------:R-:W-:-:S00]  /*0290*/  NOP ;  /* 0x0000000000007918 */ /* 0x000fc00000000000 */
        /* <DEDUP_REMOVED lines=14> */
.L_x_1:


//--------------------- .nv.constant0.triton_poi_fused_add_convolution_relu_20 --------------------------
	.section	.nv.constant0.triton_poi_fused_add_convolution_relu_20,"a",@progbits
	.sectionflags	@""
	.align	4
.nv.constant0.triton_poi_fused_add_convolution_relu_20:
	.zero		572
